//
// Generated by NVIDIA NVVM Compiler
//
// Compiler Build ID: CL-36424714
// Cuda compilation tools, release 13.0, V13.0.88
// Based on NVVM 20.0.0
//

.version 9.0
.target sm_100
.address_size 64

	// .globl	_Z10foo_kernelv

.visible .entry _Z10foo_kernelv()
{


	ret;

}


// ===== COMPILED SASS (sm_100) =====

	.target	sm_100

	.elftype	@"ET_EXEC"


//--------------------- .note.nv.tkinfo           --------------------------
	.section	.note.nv.tkinfo,"",@"SHT_NOTE"
	.sectionflags	@"SHF_NOTE_NV_TKINFO"
	.tkinfo
        /*0018*/ 	.word	0x00000002
        /*0030*/ 	.string	""
        /*0030*/ 	.string	"ptxas"
        /*0030*/ 	.string	"Cuda compilation tools, release 13.0, V13.0.88"
        /*0030*/ 	.string	"Build cuda_13.0.r13.0/compiler.36424714_0"
        /*0030*/ 	.string	"-arch sm_100 -m 64 "



//--------------------- .note.nv.cuinfo           --------------------------
	.section	.note.nv.cuinfo,"",@"SHT_NOTE"
	.sectionflags	@"SHF_NOTE_NV_CUINFO"
        /*0018*/ 	.short	0x0002
        /*001a*/ 	.short	0x0064
        /*001c*/ 	.short	0x0082
	.zero		2


//--------------------- .nv.info                  --------------------------
	.section	.nv.info,"",@"SHT_CUDA_INFO"
	.align	4


	//----- nvinfo : EIATTR_REGCOUNT
	.align		4
        /*0000*/ 	.byte	0x04, 0x2f
        /*0002*/ 	.short	(.L_1 - .L_0)
	.align		4
.L_0:
        /*0004*/ 	.word	index@(_Z10foo_kernelv)
        /*0008*/ 	.word	0x00000004


	//----- nvinfo : EIATTR_FRAME_SIZE
	.align		4
.L_1:
        /*000c*/ 	.byte	0x04, 0x11
        /*000e*/ 	.short	(.L_3 - .L_2)
	.align		4
.L_2:
        /*0010*/ 	.word	index@(_Z10foo_kernelv)
        /*0014*/ 	.word	0x00000000


	//----- nvinfo : EIATTR_MIN_STACK_SIZE
	.align		4
.L_3:
        /*0018*/ 	.byte	0x04, 0x12
        /*001a*/ 	.short	(.L_5 - .L_4)
	.align		4
.L_4:
        /*001c*/ 	.word	index@(_Z10foo_kernelv)
        /*0020*/ 	.word	0x00000000
.L_5:


//--------------------- .nv.compat                --------------------------
	.section	.nv.compat,"",@"SHT_CUDA_COMPAT_INFO"
	.align	4
        /*0000*/ 	.byte	0x02, 0x09, 0x00, 0x00, 0x02, 0x02, 0x01, 0x00, 0x02, 0x05, 0x05, 0x00, 0x03, 0x07, 0x01, 0x01
        /*0010*/ 	.byte	0x02, 0x03, 0x00, 0x00, 0x02, 0x06, 0x01, 0x00, 0x04, 0x0b, 0x08, 0x00, 0x09, 0x00, 0x00, 0x00
        /*0020*/ 	.byte	0x00, 0x00, 0x00, 0x00


//--------------------- .nv.info._Z10foo_kernelv  --------------------------
	.section	.nv.info._Z10foo_kernelv,"",@"SHT_CUDA_INFO"
	.sectionflags	@""
	.align	4


	//----- nvinfo : EIATTR_CUDA_API_VERSION
	.align		4
        /*0000*/ 	.byte	0x04, 0x37
        /*0002*/ 	.short	(.L_7 - .L_6)
.L_6:
        /*0004*/ 	.word	0x00000082


	//----- nvinfo : EIATTR_SPARSE_MMA_MASK
	.align		4
.L_7:
        /*0008*/ 	.byte	0x03, 0x50
        /*000a*/ 	.short	0x0000


	//----- nvinfo : EIATTR_MAXREG_COUNT
	.align		4
        /*000c*/ 	.byte	0x03, 0x1b
        /*000e*/ 	.short	0x00ff


	//----- nvinfo : EIATTR_MERCURY_ISA_VERSION
	.align		4
        /*0010*/ 	.byte	0x03, 0x5f
        /*0012*/ 	.short	0x0101


	//----- nvinfo : EIATTR_VRC_CTA_INIT_COUNT
	.align		4
        /*0014*/ 	.byte	0x02, 0x4a
	.zero		1
	.zero		1


	//----- nvinfo : EIATTR_EXIT_INSTR_OFFSETS
	.align		4
        /*0018*/ 	.byte	0x04, 0x1c
        /*001a*/ 	.short	(.L_9 - .L_8)


	//   ....[0]....
.L_8:
        /*001c*/ 	.word	0x00000010


	//----- nvinfo : EIATTR_SW_WAR
	.align		4
.L_9:
        /*0020*/ 	.byte	0x04, 0x36
        /*0022*/ 	.short	(.L_11 - .L_10)
.L_10:
        /*0024*/ 	.word	0x00000008
.L_11:


//--------------------- .nv.callgraph             --------------------------
	.section	.nv.callgraph,"",@"SHT_CUDA_CALLGRAPH"
	.align	4
	.sectionentsize	8
	.align		4
        /*0000*/ 	.word	0x00000000
	.align		4
        /*0004*/ 	.word	0xffffffff
	.align		4
        /*0008*/ 	.word	0x00000000
	.align		4
        /*000c*/ 	.word	0xfffffffe
	.align		4
        /*0010*/ 	.word	0x00000000
	.align		4
        /*0014*/ 	.word	0xfffffffd
	.align		4
        /*0018*/ 	.word	0x00000000
	.align		4
        /*001c*/ 	.word	0xfffffffc


//--------------------- .text._Z10foo_kernelv     --------------------------
	.section	.text._Z10foo_kernelv,"ax",@progbits
	.align	128
        .global         _Z10foo_kernelv
        .type           _Z10foo_kernelv,@function
        .size           _Z10foo_kernelv,(.L_x_1 - _Z10foo_kernelv)
        .other          _Z10foo_kernelv,@"STO_CUDA_ENTRY STV_DEFAULT"
_Z10foo_kernelv:
.text._Z10foo_kernelv:
[----:B------:R-:W-:Y:S01]  /*0000*/  LDC R1, c[0x0][0x37c] ;  /* 0x0000df00ff017b82 */ /* 0x000fe20000000800 */
[----:B------:R-:W-:Y:S05]  /*0010*/  EXIT ;  /* 0x000000000000794d */ /* 0x000fea0003800000 */
.L_x_0:
[----:B------:R-:W-:-:S00]  /*0020*/  BRA `(.L_x_0) ;  /* 0xfffffffc00fc7947 */ /* 0x000fc0000383ffff */
[----:B------:R-:W-:-:S00]  /*0030*/  NOP ;  /* 0x0000000000007918 */ /* 0x000fc00000000000 */
        /* <DEDUP_REMOVED lines=12> */
.L_x_1:


//--------------------- .nv.shared.reserved.0     --------------------------
	.section	.nv.shared.reserved.0,"aw",@nobits
	.weak		__nv_reservedSMEM_offset_0_alias
	.size		__nv_reservedSMEM_offset_0_alias, 0, 64
	.other		__nv_reservedSMEM_offset_0_alias,@"STO_CUDA_RESERVED_SHARED STV_DEFAULT"
__nv_reservedSMEM_offset_0_alias:
	.zero		0
	.zero		64


//--------------------- .nv.constant0._Z10foo_kernelv --------------------------
	.section	.nv.constant0._Z10foo_kernelv,"a",@progbits
	.sectionflags	@""
	.align	4
.nv.constant0._Z10foo_kernelv:
	.zero		896


//--------------------- SYMBOLS --------------------------

	.type		.nv.reservedSmem.offset0,@object
	.size		.nv.reservedSmem.offset0,0x4
